//
// Generated by NVIDIA NVVM Compiler
//
// Compiler Build ID: CL-36424714
// Cuda compilation tools, release 13.0, V13.0.88
// Based on NVVM 20.0.0
//

.version 9.0
.target sm_100
.address_size 64

	// .globl	_Z15odd_even_kernelP2mviii

.visible .entry _Z15odd_even_kernelP2mviii(
	.param .u64 .ptr .align 1 _Z15odd_even_kernelP2mviii_param_0,
	.param .u32 _Z15odd_even_kernelP2mviii_param_1,
	.param .u32 _Z15odd_even_kernelP2mviii_param_2,
	.param .u32 _Z15odd_even_kernelP2mviii_param_3
)
{
	.reg .pred 	%p<4>;
	.reg .b32 	%r<19>;
	.reg .b64 	%rd<6>;

	ld.param.u64 	%rd2, [_Z15odd_even_kernelP2mviii_param_0];
	ld.param.u32 	%r5, [_Z15odd_even_kernelP2mviii_param_1];
	ld.param.u32 	%r6, [_Z15odd_even_kernelP2mviii_param_2];
	ld.param.u32 	%r7, [_Z15odd_even_kernelP2mviii_param_3];
	mov.u32 	%r8, %ctaid.x;
	mov.u32 	%r9, %ntid.x;
	mov.u32 	%r10, %tid.x;
	mad.lo.s32 	%r1, %r8, %r9, %r10;
	setp.ge.s32 	%p1, %r1, %r7;
	@%p1 bra 	$L__BB0_4;
	shl.b32 	%r11, %r1, 1;
	add.s32 	%r2, %r11, %r5;
	add.s32 	%r12, %r6, -1;
	setp.ge.s32 	%p2, %r2, %r12;
	@%p2 bra 	$L__BB0_4;
	cvta.to.global.u64 	%rd3, %rd2;
	mul.wide.s32 	%rd4, %r2, 16;
	add.s64 	%rd5, %rd3, %rd4;
	add.s64 	%rd1, %rd5, 12;
	ld.global.u32 	%r3, [%rd5+12];
	ld.global.u32 	%r4, [%rd5+28];
	setp.le.s32 	%p3, %r3, %r4;
	@%p3 bra 	$L__BB0_4;
	ld.global.u32 	%r13, [%rd1+-12];
	ld.global.u32 	%r14, [%rd1+-8];
	ld.global.u32 	%r15, [%rd1+-4];
	ld.global.u32 	%r16, [%rd1+4];
	ld.global.u32 	%r17, [%rd1+8];
	ld.global.u32 	%r18, [%rd1+12];
	st.global.u32 	[%rd1+-12], %r16;
	st.global.u32 	[%rd1+-8], %r17;
	st.global.u32 	[%rd1+-4], %r18;
	st.global.u32 	[%rd1], %r4;
	st.global.u32 	[%rd1+4], %r13;
	st.global.u32 	[%rd1+8], %r14;
	st.global.u32 	[%rd1+12], %r15;
	st.global.u32 	[%rd1+16], %r3;
$L__BB0_4:
	ret;

}


// ===== COMPILED SASS (sm_100) =====

	.target	sm_100

	.elftype	@"ET_EXEC"


//--------------------- .note.nv.tkinfo           --------------------------
	.section	.note.nv.tkinfo,"",@"SHT_NOTE"
	.sectionflags	@"SHF_NOTE_NV_TKINFO"
	.tkinfo
        /*0018*/ 	.word	0x00000002
        /*0030*/ 	.string	""
        /*0030*/ 	.string	"ptxas"
        /*0030*/ 	.string	"Cuda compilation tools, release 13.0, V13.0.88"
        /*0030*/ 	.string	"Build cuda_13.0.r13.0/compiler.36424714_0"
        /*0030*/ 	.string	"-arch sm_100 -m 64 "



//--------------------- .note.nv.cuinfo           --------------------------
	.section	.note.nv.cuinfo,"",@"SHT_NOTE"
	.sectionflags	@"SHF_NOTE_NV_CUINFO"
        /*0018*/ 	.short	0x0002
        /*001a*/ 	.short	0x0064
        /*001c*/ 	.short	0x0082
	.zero		2


//--------------------- .nv.info                  --------------------------
	.section	.nv.info,"",@"SHT_CUDA_INFO"
	.align	4


	//----- nvinfo : EIATTR_REGCOUNT
	.align		4
        /*0000*/ 	.byte	0x04, 0x2f
        /*0002*/ 	.short	(.L_1 - .L_0)
	.align		4
.L_0:
        /*0004*/ 	.word	index@(_Z15odd_even_kernelP2mviii)
        /*0008*/ 	.word	0x00000014


	//----- nvinfo : EIATTR_FRAME_SIZE
	.align		4
.L_1:
        /*000c*/ 	.byte	0x04, 0x11
        /*000e*/ 	.short	(.L_3 - .L_2)
	.align		4
.L_2:
        /*0010*/ 	.word	index@(_Z15odd_even_kernelP2mviii)
        /*0014*/ 	.word	0x00000000


	//----- nvinfo : EIATTR_MIN_STACK_SIZE
	.align		4
.L_3:
        /*0018*/ 	.byte	0x04, 0x12
        /*001a*/ 	.short	(.L_5 - .L_4)
	.align		4
.L_4:
        /*001c*/ 	.word	index@(_Z15odd_even_kernelP2mviii)
        /*0020*/ 	.word	0x00000000
.L_5:


//--------------------- .nv.compat                --------------------------
	.section	.nv.compat,"",@"SHT_CUDA_COMPAT_INFO"
	.align	4
        /*0000*/ 	.byte	0x02, 0x09, 0x00, 0x00, 0x02, 0x02, 0x01, 0x00, 0x02, 0x05, 0x05, 0x00, 0x03, 0x07, 0x01, 0x01
        /*0010*/ 	.byte	0x02, 0x03, 0x00, 0x00, 0x02, 0x06, 0x01, 0x00, 0x04, 0x0b, 0x08, 0x00, 0x09, 0x00, 0x00, 0x00
        /*0020*/ 	.byte	0x00, 0x00, 0x00, 0x00


//--------------------- .nv.info._Z15odd_even_kernelP2mviii --------------------------
	.section	.nv.info._Z15odd_even_kernelP2mviii,"",@"SHT_CUDA_INFO"
	.sectionflags	@""
	.align	4


	//----- nvinfo : EIATTR_CUDA_API_VERSION
	.align		4
        /*0000*/ 	.byte	0x04, 0x37
        /*0002*/ 	.short	(.L_7 - .L_6)
.L_6:
        /*0004*/ 	.word	0x00000082


	//----- nvinfo : EIATTR_KPARAM_INFO
	.align		4
.L_7:
        /*0008*/ 	.byte	0x04, 0x17
        /*000a*/ 	.short	(.L_9 - .L_8)
.L_8:
        /*000c*/ 	.word	0x00000000
        /*0010*/ 	.short	0x0003
        /*0012*/ 	.short	0x0010
        /*0014*/ 	.byte	0x00, 0xf0, 0x11, 0x00


	//----- nvinfo : EIATTR_KPARAM_INFO
	.align		4
.L_9:
        /*0018*/ 	.byte	0x04, 0x17
        /*001a*/ 	.short	(.L_11 - .L_10)
.L_10:
        /*001c*/ 	.word	0x00000000
        /*0020*/ 	.short	0x0002
        /*0022*/ 	.short	0x000c
        /*0024*/ 	.byte	0x00, 0xf0, 0x11, 0x00


	//----- nvinfo : EIATTR_KPARAM_INFO
	.align		4
.L_11:
        /*0028*/ 	.byte	0x04, 0x17
        /*002a*/ 	.short	(.L_13 - .L_12)
.L_12:
        /*002c*/ 	.word	0x00000000
        /*0030*/ 	.short	0x0001
        /*0032*/ 	.short	0x0008
        /*0034*/ 	.byte	0x00, 0xf0, 0x11, 0x00


	//----- nvinfo : EIATTR_KPARAM_INFO
	.align		4
.L_13:
        /*0038*/ 	.byte	0x04, 0x17
        /*003a*/ 	.short	(.L_15 - .L_14)
.L_14:
        /*003c*/ 	.word	0x00000000
        /*0040*/ 	.short	0x0000
        /*0042*/ 	.short	0x0000
        /*0044*/ 	.byte	0x00, 0xf5, 0x21, 0x00


	//----- nvinfo : EIATTR_SPARSE_MMA_MASK
	.align		4
.L_15:
        /*0048*/ 	.byte	0x03, 0x50
        /*004a*/ 	.short	0x0000


	//----- nvinfo : EIATTR_MAXREG_COUNT
	.align		4
        /*004c*/ 	.byte	0x03, 0x1b
        /*004e*/ 	.short	0x00ff


	//----- nvinfo : EIATTR_MERCURY_ISA_VERSION
	.align		4
        /*0050*/ 	.byte	0x03, 0x5f
        /*0052*/ 	.short	0x0101


	//----- nvinfo : EIATTR_VRC_CTA_INIT_COUNT
	.align		4
        /*0054*/ 	.byte	0x02, 0x4a
	.zero		1
	.zero		1


	//----- nvinfo : EIATTR_EXIT_INSTR_OFFSETS
	.align		4
        /*0058*/ 	.byte	0x04, 0x1c
        /*005a*/ 	.short	(.L_17 - .L_16)


	//   ....[0]....
.L_16:
        /*005c*/ 	.word	0x00000070


	//   ....[1]....
        /*0060*/ 	.word	0x000000c0


	//   ....[2]....
        /*0064*/ 	.word	0x00000130


	//   ....[3]....
        /*0068*/ 	.word	0x00000220


	//----- nvinfo : EIATTR_CBANK_PARAM_SIZE
	.align		4
.L_17:
        /*006c*/ 	.byte	0x03, 0x19
        /*006e*/ 	.short	0x0014


	//----- nvinfo : EIATTR_PARAM_CBANK
	.align		4
        /*0070*/ 	.byte	0x04, 0x0a
        /*0072*/ 	.short	(.L_19 - .L_18)
	.align		4
.L_18:
        /*0074*/ 	.word	index@(.nv.constant0._Z15odd_even_kernelP2mviii)
        /*0078*/ 	.short	0x0380
        /*007a*/ 	.short	0x0014


	//----- nvinfo : EIATTR_SW_WAR
	.align		4
.L_19:
        /*007c*/ 	.byte	0x04, 0x36
        /*007e*/ 	.short	(.L_21 - .L_20)
.L_20:
        /*0080*/ 	.word	0x00000008
.L_21:


//--------------------- .nv.callgraph             --------------------------
	.section	.nv.callgraph,"",@"SHT_CUDA_CALLGRAPH"
	.align	4
	.sectionentsize	8
	.align		4
        /*0000*/ 	.word	0x00000000
	.align		4
        /*0004*/ 	.word	0xffffffff
	.align		4
        /*0008*/ 	.word	0x00000000
	.align		4
        /*000c*/ 	.word	0xfffffffe
	.align		4
        /*0010*/ 	.word	0x00000000
	.align		4
        /*0014*/ 	.word	0xfffffffd
	.align		4
        /*0018*/ 	.word	0x00000000
	.align		4
        /*001c*/ 	.word	0xfffffffc


//--------------------- .text._Z15odd_even_kernelP2mviii --------------------------
	.section	.text._Z15odd_even_kernelP2mviii,"ax",@progbits
	.align	128
        .global         _Z15odd_even_kernelP2mviii
        .type           _Z15odd_even_kernelP2mviii,@function
        .size           _Z15odd_even_kernelP2mviii,(.L_x_1 - _Z15odd_even_kernelP2mviii)
        .other          _Z15odd_even_kernelP2mviii,@"STO_CUDA_ENTRY STV_DEFAULT"
_Z15odd_even_kernelP2mviii:
.text._Z15odd_even_kernelP2mviii:
[----:B------:R-:W-:Y:S01]  /*0000*/  LDC R1, c[0x0][0x37c] ;  /* 0x0000df00ff017b82 */ /* 0x000fe20000000800 */
[----:B------:R-:W0:Y:S07]  /*0010*/  S2R R3, SR_TID.X ;  /* 0x0000000000037919 */ /* 0x000e2e0000002100 */
[----:B------:R-:W0:Y:S01]  /*0020*/  S2UR UR4, SR_CTAID.X ;  /* 0x00000000000479c3 */ /* 0x000e220000002500 */
[----:B------:R-:W1:Y:S07]  /*0030*/  LDCU UR5, c[0x0][0x390] ;  /* 0x00007200ff0577ac */ /* 0x000e6e0008000800 */
[----:B------:R-:W0:Y:S02]  /*0040*/  LDC R0, c[0x0][0x360] ;  /* 0x0000d800ff007b82 */ /* 0x000e240000000800 */
[----:B0-----:R-:W-:-:S05]  /*0050*/  IMAD R0, R0, UR4, R3 ;  /* 0x0000000400007c24 */ /* 0x001fca000f8e0203 */
[----:B-1----:R-:W-:-:S13]  /*0060*/  ISETP.GE.AND P0, PT, R0, UR5, PT ;  /* 0x0000000500007c0c */ /* 0x002fda000bf06270 */
[----:B------:R-:W-:Y:S05]  /*0070*/  @P0 EXIT ;  /* 0x000000000000094d */ /* 0x000fea0003800000 */
[----:B------:R-:W0:Y:S02]  /*0080*/  LDCU.64 UR6, c[0x0][0x388] ;  /* 0x00007100ff0677ac */ /* 0x000e240008000a00 */
[----:B0-----:R-:W-:Y:S01]  /*0090*/  UIADD3 UR4, UPT, UPT, UR7, -0x1, URZ ;  /* 0xffffffff07047890 */ /* 0x001fe2000fffe0ff */
[----:B------:R-:W-:-:S05]  /*00a0*/  LEA R5, R0, UR6, 0x1 ;  /* 0x0000000600057c11 */ /* 0x000fca000f8e08ff */
[----:B------:R-:W-:-:S13]  /*00b0*/  ISETP.GE.AND P0, PT, R5, UR4, PT ;  /* 0x0000000405007c0c */ /* 0x000fda000bf06270 */
[----:B------:R-:W-:Y:S05]  /*00c0*/  @P0 EXIT ;  /* 0x000000000000094d */ /* 0x000fea0003800000 */
[----:B------:R-:W0:Y:S01]  /*00d0*/  LDC.64 R2, c[0x0][0x380] ;  /* 0x0000e000ff027b82 */ /* 0x000e220000000a00 */
[----:B------:R-:W1:Y:S01]  /*00e0*/  LDCU.64 UR4, c[0x0][0x358] ;  /* 0x00006b00ff0477ac */ /* 0x000e620008000a00 */
[----:B0-----:R-:W-:-:S05]  /*00f0*/  IMAD.WIDE R2, R5, 0x10, R2 ;  /* 0x0000001005027825 */ /* 0x001fca00078e0202 */
[----:B-1----:R-:W2:Y:S04]  /*0100*/  LDG.E R5, desc[UR4][R2.64+0xc] ;  /* 0x00000c0402057981 */ /* 0x002ea8000c1e1900 */
[----:B------:R-:W2:Y:S02]  /*0110*/  LDG.E R0, desc[UR4][R2.64+0x1c] ;  /* 0x00001c0402007981 */ /* 0x000ea4000c1e1900 */
[----:B--2---:R-:W-:-:S13]  /*0120*/  ISETP.GT.AND P0, PT, R5, R0, PT ;  /* 0x000000000500720c */ /* 0x004fda0003f04270 */
[----:B------:R-:W-:Y:S05]  /*0130*/  @!P0 EXIT ;  /* 0x000000000000894d */ /* 0x000fea0003800000 */
[----:B------:R-:W2:Y:S04]  /*0140*/  LDG.E R13, desc[UR4][R2.64+0x10] ;  /* 0x00001004020d7981 */ /* 0x000ea8000c1e1900 */
[----:B------:R-:W3:Y:S04]  /*0150*/  LDG.E R7, desc[UR4][R2.64] ;  /* 0x0000000402077981 */ /* 0x000ee8000c1e1900 */
[----:B------:R-:W4:Y:S04]  /*0160*/  LDG.E R15, desc[UR4][R2.64+0x14] ;  /* 0x00001404020f7981 */ /* 0x000f28000c1e1900 */
[----:B------:R-:W5:Y:S04]  /*0170*/  LDG.E R9, desc[UR4][R2.64+0x4] ;  /* 0x0000040402097981 */ /* 0x000f68000c1e1900 */
[----:B------:R-:W5:Y:S04]  /*0180*/  LDG.E R17, desc[UR4][R2.64+0x18] ;  /* 0x0000180402117981 */ /* 0x000f68000c1e1900 */
[----:B------:R-:W5:Y:S04]  /*0190*/  LDG.E R11, desc[UR4][R2.64+0x8] ;  /* 0x00000804020b7981 */ /* 0x000f68000c1e1900 */
[----:B------:R-:W-:Y:S04]  /*01a0*/  STG.E desc[UR4][R2.64+0xc], R0 ;  /* 0x00000c0002007986 */ /* 0x000fe8000c101904 */
[----:B------:R-:W-:Y:S04]  /*01b0*/  STG.E desc[UR4][R2.64+0x1c], R5 ;  /* 0x00001c0502007986 */ /* 0x000fe8000c101904 */
[----:B--2---:R-:W-:Y:S04]  /*01c0*/  STG.E desc[UR4][R2.64], R13 ;  /* 0x0000000d02007986 */ /* 0x004fe8000c101904 */
[----:B---3--:R-:W-:Y:S04]  /*01d0*/  STG.E desc[UR4][R2.64+0x10], R7 ;  /* 0x0000100702007986 */ /* 0x008fe8000c101904 */
[----:B----4-:R-:W-:Y:S04]  /*01e0*/  STG.E desc[UR4][R2.64+0x4], R15 ;  /* 0x0000040f02007986 */ /* 0x010fe8000c101904 */
[----:B-----5:R-:W-:Y:S04]  /*01f0*/  STG.E desc[UR4][R2.64+0x14], R9 ;  /* 0x0000140902007986 */ /* 0x020fe8000c101904 */
[----:B------:R-:W-:Y:S04]  /*0200*/  STG.E desc[UR4][R2.64+0x8], R17 ;  /* 0x0000081102007986 */ /* 0x000fe8000c101904 */
[----:B------:R-:W-:Y:S01]  /*0210*/  STG.E desc[UR4][R2.64+0x18], R11 ;  /* 0x0000180b02007986 */ /* 0x000fe2000c101904 */
[----:B------:R-:W-:Y:S05]  /*0220*/  EXIT ;  /* 0x000000000000794d */ /* 0x000fea0003800000 */
.L_x_0:
[----:B------:R-:W-:-:S00]  /*0230*/  BRA `(.L_x_0) ;  /* 0xfffffffc00fc7947 */ /* 0x000fc0000383ffff */
[----:B------:R-:W-:-:S00]  /*0240*/  NOP ;  /* 0x0000000000007918 */ /* 0x000fc00000000000 */
        /* <DEDUP_REMOVED lines=11> */
.L_x_1:


//--------------------- .nv.shared.reserved.0     --------------------------
	.section	.nv.shared.reserved.0,"aw",@nobits
	.weak		__nv_reservedSMEM_offset_0_alias
	.size		__nv_reservedSMEM_offset_0_alias, 0, 64
	.other		__nv_reservedSMEM_offset_0_alias,@"STO_CUDA_RESERVED_SHARED STV_DEFAULT"
__nv_reservedSMEM_offset_0_alias:
	.zero		0
	.zero		64


//--------------------- .nv.constant0._Z15odd_even_kernelP2mviii --------------------------
	.section	.nv.constant0._Z15odd_even_kernelP2mviii,"a",@progbits
	.sectionflags	@""
	.align	4
.nv.constant0._Z15odd_even_kernelP2mviii:
	.zero		916


//--------------------- SYMBOLS --------------------------

	.type		.nv.reservedSmem.offset0,@object
	.size		.nv.reservedSmem.offset0,0x4
